//
// Generated by NVIDIA NVVM Compiler
//
// Compiler Build ID: CL-36424714
// Cuda compilation tools, release 13.0, V13.0.88
// Based on NVVM 20.0.0
//

.version 9.0
.target sm_100
.address_size 64

	// .globl	_Z24game_of_life_step_kernelPKmPmi

.visible .entry _Z24game_of_life_step_kernelPKmPmi(
	.param .u64 .ptr .align 1 _Z24game_of_life_step_kernelPKmPmi_param_0,
	.param .u64 .ptr .align 1 _Z24game_of_life_step_kernelPKmPmi_param_1,
	.param .u32 _Z24game_of_life_step_kernelPKmPmi_param_2
)
{
	.reg .pred 	%p<18>;
	.reg .b16 	%rs<3>;
	.reg .b32 	%r<17>;
	.reg .b64 	%rd<126>;

	ld.param.u64 	%rd21, [_Z24game_of_life_step_kernelPKmPmi_param_0];
	ld.param.u64 	%rd22, [_Z24game_of_life_step_kernelPKmPmi_param_1];
	ld.param.u32 	%r7, [_Z24game_of_life_step_kernelPKmPmi_param_2];
	mov.u32 	%r8, %ctaid.x;
	mov.u32 	%r9, %ntid.x;
	mov.u32 	%r10, %tid.x;
	mad.lo.s32 	%r1, %r8, %r9, %r10;
	mov.u32 	%r11, %ctaid.y;
	mov.u32 	%r12, %ntid.y;
	mov.u32 	%r13, %tid.y;
	mad.lo.s32 	%r14, %r11, %r12, %r13;
	max.s32 	%r15, %r1, %r14;
	setp.ge.s32 	%p1, %r15, %r7;
	@%p1 bra 	$L__BB0_18;
	cvta.to.global.u64 	%rd24, %rd21;
	mad.lo.s32 	%r3, %r7, %r14, %r1;
	add.s32 	%r4, %r1, 1;
	setp.eq.s32 	%p2, %r14, 0;
	add.s32 	%r5, %r14, 1;
	mul.wide.s32 	%rd25, %r3, 8;
	add.s64 	%rd1, %rd24, %rd25;
	ld.global.nc.u64 	%rd2, [%rd1];
	sub.s32 	%r16, %r3, %r7;
	mul.wide.s32 	%rd26, %r16, 8;
	add.s64 	%rd3, %rd24, %rd26;
	mov.b64 	%rd118, 0;
	@%p2 bra 	$L__BB0_3;
	ld.global.nc.u8 	%rs1, [%rd3+7];
	cvt.u64.u8 	%rd118, %rs1;
$L__BB0_3:
	setp.ge.u32 	%p3, %r5, %r7;
	mul.wide.s32 	%rd28, %r7, 8;
	add.s64 	%rd6, %rd1, %rd28;
	mov.b64 	%rd119, 0;
	@%p3 bra 	$L__BB0_5;
	ld.global.nc.u64 	%rd29, [%rd6];
	shl.b64 	%rd119, %rd29, 56;
$L__BB0_5:
	setp.lt.s32 	%p4, %r1, 1;
	mov.b64 	%rd120, 0;
	@%p4 bra 	$L__BB0_7;
	ld.global.nc.u64 	%rd120, [%rd1+-8];
$L__BB0_7:
	setp.ge.s32 	%p5, %r4, %r7;
	mov.b64 	%rd121, 0;
	@%p5 bra 	$L__BB0_9;
	ld.global.nc.u64 	%rd121, [%rd1+8];
$L__BB0_9:
	setp.eq.s32 	%p6, %r14, 0;
	setp.lt.s32 	%p7, %r1, 1;
	mov.b64 	%rd122, 0;
	or.pred  	%p8, %p6, %p7;
	@%p8 bra 	$L__BB0_11;
	ld.global.nc.u64 	%rd33, [%rd3+-8];
	shr.u64 	%rd122, %rd33, 63;
$L__BB0_11:
	setp.eq.s32 	%p9, %r14, 0;
	setp.ge.s32 	%p10, %r4, %r7;
	mov.b64 	%rd123, 0;
	or.pred  	%p11, %p9, %p10;
	@%p11 bra 	$L__BB0_13;
	ld.global.nc.u8 	%rs2, [%rd3+15];
	cvt.u64.u8 	%rd123, %rs2;
$L__BB0_13:
	setp.ge.u32 	%p12, %r5, %r7;
	setp.lt.s32 	%p13, %r1, 1;
	mov.b64 	%rd124, 0;
	or.pred  	%p14, %p13, %p12;
	@%p14 bra 	$L__BB0_15;
	ld.global.nc.u64 	%rd36, [%rd6+-8];
	shl.b64 	%rd124, %rd36, 56;
$L__BB0_15:
	setp.ge.u32 	%p15, %r5, %r7;
	setp.ge.s32 	%p16, %r4, %r7;
	mov.b64 	%rd125, 0;
	or.pred  	%p17, %p15, %p16;
	@%p17 bra 	$L__BB0_17;
	ld.global.nc.u64 	%rd38, [%rd6+8];
	shl.b64 	%rd125, %rd38, 63;
$L__BB0_17:
	shr.u64 	%rd39, %rd2, 8;
	or.b64  	%rd40, %rd118, %rd39;
	shl.b64 	%rd41, %rd2, 8;
	or.b64  	%rd42, %rd119, %rd41;
	shr.u64 	%rd43, %rd121, 8;
	or.b64  	%rd44, %rd123, %rd43;
	shr.u64 	%rd45, %rd120, 15;
	shl.b64 	%rd46, %rd121, 15;
	shl.b64 	%rd47, %rd120, 8;
	or.b64  	%rd48, %rd124, %rd47;
	shr.u64 	%rd49, %rd2, 1;
	and.b64  	%rd50, %rd49, 9187201950435737471;
	shl.b64 	%rd51, %rd121, 7;
	and.b64  	%rd52, %rd51, -9187201950435737472;
	or.b64  	%rd53, %rd52, %rd50;
	shl.b64 	%rd54, %rd2, 1;
	and.b64  	%rd55, %rd54, -72340172838076674;
	shr.u64 	%rd56, %rd120, 7;
	and.b64  	%rd57, %rd56, 72340172838076673;
	or.b64  	%rd58, %rd57, %rd55;
	shr.u64 	%rd59, %rd40, 1;
	and.b64  	%rd60, %rd59, 35887507618889599;
	shl.b64 	%rd61, %rd44, 7;
	and.b64  	%rd62, %rd61, 36170086419038336;
	or.b64  	%rd63, %rd62, %rd60;
	shl.b64 	%rd64, %rd40, 1;
	and.b64  	%rd65, %rd64, 71775015237779198;
	and.b64  	%rd66, %rd45, 282578800148737;
	or.b64  	%rd67, %rd66, %rd65;
	or.b64  	%rd68, %rd67, %rd122;
	shr.u64 	%rd69, %rd42, 1;
	and.b64  	%rd70, %rd69, 9187201950435737344;
	and.b64  	%rd71, %rd46, -9187201950435737600;
	or.b64  	%rd72, %rd71, %rd70;
	or.b64  	%rd73, %rd72, %rd125;
	shl.b64 	%rd74, %rd42, 1;
	and.b64  	%rd75, %rd74, -72340172838076928;
	shr.u64 	%rd76, %rd48, 7;
	and.b64  	%rd77, %rd76, 72340172838076672;
	or.b64  	%rd78, %rd77, %rd75;
	xor.b64  	%rd79, %rd53, %rd40;
	xor.b64  	%rd80, %rd79, %rd63;
	or.b64  	%rd81, %rd63, %rd53;
	and.b64  	%rd82, %rd81, %rd40;
	and.b64  	%rd83, %rd63, %rd53;
	or.b64  	%rd84, %rd82, %rd83;
	xor.b64  	%rd85, %rd78, %rd42;
	xor.b64  	%rd86, %rd85, %rd73;
	or.b64  	%rd87, %rd78, %rd42;
	and.b64  	%rd88, %rd73, %rd87;
	and.b64  	%rd89, %rd78, %rd42;
	or.b64  	%rd90, %rd88, %rd89;
	xor.b64  	%rd91, %rd68, %rd58;
	and.b64  	%rd92, %rd68, %rd58;
	xor.b64  	%rd93, %rd80, %rd91;
	xor.b64  	%rd94, %rd93, %rd86;
	or.b64  	%rd95, %rd86, %rd91;
	and.b64  	%rd96, %rd95, %rd80;
	and.b64  	%rd97, %rd86, %rd91;
	or.b64  	%rd98, %rd96, %rd97;
	xor.b64  	%rd99, %rd84, %rd92;
	xor.b64  	%rd100, %rd99, %rd90;
	or.b64  	%rd101, %rd90, %rd92;
	and.b64  	%rd102, %rd101, %rd84;
	and.b64  	%rd103, %rd90, %rd92;
	or.b64  	%rd104, %rd102, %rd103;
	xor.b64  	%rd105, %rd98, %rd100;
	and.b64  	%rd106, %rd98, %rd100;
	or.b64  	%rd107, %rd104, %rd106;
	or.b64  	%rd108, %rd107, %rd94;
	not.b64 	%rd109, %rd108;
	not.b64 	%rd110, %rd107;
	and.b64  	%rd111, %rd94, %rd110;
	and.b64  	%rd112, %rd2, %rd109;
	or.b64  	%rd113, %rd112, %rd111;
	and.b64  	%rd114, %rd113, %rd105;
	cvta.to.global.u64 	%rd115, %rd22;
	add.s64 	%rd117, %rd115, %rd25;
	st.global.u64 	[%rd117], %rd114;
$L__BB0_18:
	ret;

}


// ===== COMPILED SASS (sm_100) =====

	.target	sm_100

	.elftype	@"ET_EXEC"


//--------------------- .note.nv.tkinfo           --------------------------
	.section	.note.nv.tkinfo,"",@"SHT_NOTE"
	.sectionflags	@"SHF_NOTE_NV_TKINFO"
	.tkinfo
        /*0018*/ 	.word	0x00000002
        /*0030*/ 	.string	""
        /*0030*/ 	.string	"ptxas"
        /*0030*/ 	.string	"Cuda compilation tools, release 13.0, V13.0.88"
        /*0030*/ 	.string	"Build cuda_13.0.r13.0/compiler.36424714_0"
        /*0030*/ 	.string	"-arch sm_100 -m 64 "



//--------------------- .note.nv.cuinfo           --------------------------
	.section	.note.nv.cuinfo,"",@"SHT_NOTE"
	.sectionflags	@"SHF_NOTE_NV_CUINFO"
        /*0018*/ 	.short	0x0002
        /*001a*/ 	.short	0x0064
        /*001c*/ 	.short	0x0082
	.zero		2


//--------------------- .nv.info                  --------------------------
	.section	.nv.info,"",@"SHT_CUDA_INFO"
	.align	4


	//----- nvinfo : EIATTR_REGCOUNT
	.align		4
        /*0000*/ 	.byte	0x04, 0x2f
        /*0002*/ 	.short	(.L_1 - .L_0)
	.align		4
.L_0:
        /*0004*/ 	.word	index@(_Z24game_of_life_step_kernelPKmPmi)
        /*0008*/ 	.word	0x0000001e


	//----- nvinfo : EIATTR_FRAME_SIZE
	.align		4
.L_1:
        /*000c*/ 	.byte	0x04, 0x11
        /*000e*/ 	.short	(.L_3 - .L_2)
	.align		4
.L_2:
        /*0010*/ 	.word	index@(_Z24game_of_life_step_kernelPKmPmi)
        /*0014*/ 	.word	0x00000000


	//----- nvinfo : EIATTR_MIN_STACK_SIZE
	.align		4
.L_3:
        /*0018*/ 	.byte	0x04, 0x12
        /*001a*/ 	.short	(.L_5 - .L_4)
	.align		4
.L_4:
        /*001c*/ 	.word	index@(_Z24game_of_life_step_kernelPKmPmi)
        /*0020*/ 	.word	0x00000000
.L_5:


//--------------------- .nv.compat                --------------------------
	.section	.nv.compat,"",@"SHT_CUDA_COMPAT_INFO"
	.align	4
        /*0000*/ 	.byte	0x02, 0x09, 0x00, 0x00, 0x02, 0x02, 0x01, 0x00, 0x02, 0x05, 0x05, 0x00, 0x03, 0x07, 0x01, 0x01
        /*0010*/ 	.byte	0x02, 0x03, 0x00, 0x00, 0x02, 0x06, 0x01, 0x00, 0x04, 0x0b, 0x08, 0x00, 0x09, 0x00, 0x00, 0x00
        /*0020*/ 	.byte	0x00, 0x00, 0x00, 0x00


//--------------------- .nv.info._Z24game_of_life_step_kernelPKmPmi --------------------------
	.section	.nv.info._Z24game_of_life_step_kernelPKmPmi,"",@"SHT_CUDA_INFO"
	.sectionflags	@""
	.align	4


	//----- nvinfo : EIATTR_CUDA_API_VERSION
	.align		4
        /*0000*/ 	.byte	0x04, 0x37
        /*0002*/ 	.short	(.L_7 - .L_6)
.L_6:
        /*0004*/ 	.word	0x00000082


	//----- nvinfo : EIATTR_KPARAM_INFO
	.align		4
.L_7:
        /*0008*/ 	.byte	0x04, 0x17
        /*000a*/ 	.short	(.L_9 - .L_8)
.L_8:
        /*000c*/ 	.word	0x00000000
        /*0010*/ 	.short	0x0002
        /*0012*/ 	.short	0x0010
        /*0014*/ 	.byte	0x00, 0xf0, 0x11, 0x00


	//----- nvinfo : EIATTR_KPARAM_INFO
	.align		4
.L_9:
        /*0018*/ 	.byte	0x04, 0x17
        /*001a*/ 	.short	(.L_11 - .L_10)
.L_10:
        /*001c*/ 	.word	0x00000000
        /*0020*/ 	.short	0x0001
        /*0022*/ 	.short	0x0008
        /*0024*/ 	.byte	0x00, 0xf5, 0x21, 0x00


	//----- nvinfo : EIATTR_KPARAM_INFO
	.align		4
.L_11:
        /*0028*/ 	.byte	0x04, 0x17
        /*002a*/ 	.short	(.L_13 - .L_12)
.L_12:
        /*002c*/ 	.word	0x00000000
        /*0030*/ 	.short	0x0000
        /*0032*/ 	.short	0x0000
        /*0034*/ 	.byte	0x00, 0xf5, 0x21, 0x00


	//----- nvinfo : EIATTR_SPARSE_MMA_MASK
	.align		4
.L_13:
        /*0038*/ 	.byte	0x03, 0x50
        /*003a*/ 	.short	0x0000


	//----- nvinfo : EIATTR_MAXREG_COUNT
	.align		4
        /*003c*/ 	.byte	0x03, 0x1b
        /*003e*/ 	.short	0x00ff


	//----- nvinfo : EIATTR_MERCURY_ISA_VERSION
	.align		4
        /*0040*/ 	.byte	0x03, 0x5f
        /*0042*/ 	.short	0x0101


	//----- nvinfo : EIATTR_VRC_CTA_INIT_COUNT
	.align		4
        /*0044*/ 	.byte	0x02, 0x4a
	.zero		1
	.zero		1


	//----- nvinfo : EIATTR_EXIT_INSTR_OFFSETS
	.align		4
        /*0048*/ 	.byte	0x04, 0x1c
        /*004a*/ 	.short	(.L_15 - .L_14)


	//   ....[0]....
.L_14:
        /*004c*/ 	.word	0x000000c0


	//   ....[1]....
        /*0050*/ 	.word	0x00000a20


	//----- nvinfo : EIATTR_CBANK_PARAM_SIZE
	.align		4
.L_15:
        /*0054*/ 	.byte	0x03, 0x19
        /*0056*/ 	.short	0x0014


	//----- nvinfo : EIATTR_PARAM_CBANK
	.align		4
        /*0058*/ 	.byte	0x04, 0x0a
        /*005a*/ 	.short	(.L_17 - .L_16)
	.align		4
.L_16:
        /*005c*/ 	.word	index@(.nv.constant0._Z24game_of_life_step_kernelPKmPmi)
        /*0060*/ 	.short	0x0380
        /*0062*/ 	.short	0x0014


	//----- nvinfo : EIATTR_SW_WAR
	.align		4
.L_17:
        /*0064*/ 	.byte	0x04, 0x36
        /*0066*/ 	.short	(.L_19 - .L_18)
.L_18:
        /*0068*/ 	.word	0x00000008
.L_19:


//--------------------- .nv.callgraph             --------------------------
	.section	.nv.callgraph,"",@"SHT_CUDA_CALLGRAPH"
	.align	4
	.sectionentsize	8
	.align		4
        /*0000*/ 	.word	0x00000000
	.align		4
        /*0004*/ 	.word	0xffffffff
	.align		4
        /*0008*/ 	.word	0x00000000
	.align		4
        /*000c*/ 	.word	0xfffffffe
	.align		4
        /*0010*/ 	.word	0x00000000
	.align		4
        /*0014*/ 	.word	0xfffffffd
	.align		4
        /*0018*/ 	.word	0x00000000
	.align		4
        /*001c*/ 	.word	0xfffffffc


//--------------------- .text._Z24game_of_life_step_kernelPKmPmi --------------------------
	.section	.text._Z24game_of_life_step_kernelPKmPmi,"ax",@progbits
	.align	128
        .global         _Z24game_of_life_step_kernelPKmPmi
        .type           _Z24game_of_life_step_kernelPKmPmi,@function
        .size           _Z24game_of_life_step_kernelPKmPmi,(.L_x_1 - _Z24game_of_life_step_kernelPKmPmi)
        .other          _Z24game_of_life_step_kernelPKmPmi,@"STO_CUDA_ENTRY STV_DEFAULT"
_Z24game_of_life_step_kernelPKmPmi:
.text._Z24game_of_life_step_kernelPKmPmi:
[----:B------:R-:W-:Y:S01]  /*0000*/  LDC R1, c[0x0][0x37c] ;  /* 0x0000df00ff017b82 */ /* 0x000fe20000000800 */
[----:B------:R-:W0:Y:S07]  /*0010*/  S2R R3, SR_TID.X ;  /* 0x0000000000037919 */ /* 0x000e2e0000002100 */
[----:B------:R-:W0:Y:S01]  /*0020*/  LDC R2, c[0x0][0x360] ;  /* 0x0000d800ff027b82 */ /* 0x000e220000000800 */
[----:B------:R-:W1:Y:S07]  /*0030*/  S2R R0, SR_TID.Y ;  /* 0x0000000000007919 */ /* 0x000e6e0000002200 */
[----:B------:R-:W0:Y:S08]  /*0040*/  S2UR UR4, SR_CTAID.X ;  /* 0x00000000000479c3 */ /* 0x000e300000002500 */
[----:B------:R-:W1:Y:S08]  /*0050*/  S2UR UR5, SR_CTAID.Y ;  /* 0x00000000000579c3 */ /* 0x000e700000002600 */
[----:B------:R-:W1:Y:S08]  /*0060*/  LDC R21, c[0x0][0x364] ;  /* 0x0000d900ff157b82 */ /* 0x000e700000000800 */
[----:B------:R-:W2:Y:S01]  /*0070*/  LDC R27, c[0x0][0x390] ;  /* 0x0000e400ff1b7b82 */ /* 0x000ea20000000800 */
[----:B0-----:R-:W-:-:S02]  /*0080*/  IMAD R2, R2, UR4, R3 ;  /* 0x0000000402027c24 */ /* 0x001fc4000f8e0203 */
[----:B-1----:R-:W-:-:S05]  /*0090*/  IMAD R21, R21, UR5, R0 ;  /* 0x0000000515157c24 */ /* 0x002fca000f8e0200 */
[----:B------:R-:W-:-:S04]  /*00a0*/  VIMNMX R0, PT, PT, R2, R21, !PT ;  /* 0x0000001502007248 */ /* 0x000fc80007fe0100 */
[----:B--2---:R-:W-:-:S13]  /*00b0*/  ISETP.GE.AND P0, PT, R0, R27, PT ;  /* 0x0000001b0000720c */ /* 0x004fda0003f06270 */
[----:B------:R-:W-:Y:S05]  /*00c0*/  @P0 EXIT ;  /* 0x000000000000094d */ /* 0x000fea0003800000 */
[----:B------:R-:W0:Y:S01]  /*00d0*/  LDC.64 R8, c[0x0][0x380] ;  /* 0x0000e000ff087b82 */ /* 0x000e220000000a00 */
[----:B------:R-:W1:Y:S01]  /*00e0*/  LDCU.64 UR6, c[0x0][0x358] ;  /* 0x00006b00ff0677ac */ /* 0x000e620008000a00 */
[C---:B------:R-:W-:Y:S01]  /*00f0*/  ISETP.GE.AND P0, PT, R2.reuse, 0x1, PT ;  /* 0x000000010200780c */ /* 0x040fe20003f06270 */
[C---:B------:R-:W-:Y:S01]  /*0100*/  IMAD R0, R21.reuse, R27, R2 ;  /* 0x0000001b15007224 */ /* 0x040fe200078e0202 */
[----:B------:R-:W-:Y:S01]  /*0110*/  CS2R R14, SRZ ;  /* 0x00000000000e7805 */ /* 0x000fe2000001ff00 */
[----:B------:R-:W-:Y:S02]  /*0120*/  VIADD R3, R2, 0x1 ;  /* 0x0000000102037836 */ /* 0x000fe40000000000 */
[----:B------:R-:W-:-:S03]  /*0130*/  VIADD R6, R21, 0x1 ;  /* 0x0000000115067836 */ /* 0x000fc60000000000 */
[-C--:B------:R-:W-:Y:S02]  /*0140*/  ISETP.GE.AND P1, PT, R3, R27.reuse, PT ;  /* 0x0000001b0300720c */ /* 0x080fe40003f26270 */
[----:B------:R-:W-:Y:S02]  /*0150*/  ISETP.GE.U32.AND P5, PT, R6, R27, PT ;  /* 0x0000001b0600720c */ /* 0x000fe40003fa6070 */
[----:B------:R-:W-:Y:S02]  /*0160*/  CS2R R4, SRZ ;  /* 0x0000000000047805 */ /* 0x000fe4000001ff00 */
[----:B------:R-:W-:Y:S01]  /*0170*/  ISETP.LT.OR P4, PT, R2, 0x1, P5 ;  /* 0x000000010200780c */ /* 0x000fe20002f81670 */
[----:B0-----:R-:W-:-:S05]  /*0180*/  IMAD.WIDE R10, R0, 0x8, R8 ;  /* 0x00000008000a7825 */ /* 0x001fca00078e0208 */
[----:B-1----:R-:W2:Y:S01]  /*0190*/  @P0 LDG.E.64.CONSTANT R14, desc[UR6][R10.64+-0x8] ;  /* 0xfffff8060a0e0981 */ /* 0x002ea2000c1e9b00 */
[----:B------:R-:W-:-:S03]  /*01a0*/  IMAD.WIDE R18, R27, 0x8, R10 ;  /* 0x000000081b127825 */ /* 0x000fc600078e020a */
[----:B------:R-:W3:Y:S04]  /*01b0*/  LDG.E.64.CONSTANT R2, desc[UR6][R10.64] ;  /* 0x000000060a027981 */ /* 0x000ee8000c1e9b00 */
[----:B------:R-:W4:Y:S04]  /*01c0*/  @!P1 LDG.E.64.CONSTANT R4, desc[UR6][R10.64+0x8] ;  /* 0x000008060a049981 */ /* 0x000f28000c1e9b00 */
[----:B------:R-:W5:Y:S04]  /*01d0*/  @!P5 LDG.E.CONSTANT R16, desc[UR6][R18.64] ;  /* 0x000000061210d981 */ /* 0x000f68000c1e9900 */
[----:B------:R-:W5:Y:S01]  /*01e0*/  @!P4 LDG.E.CONSTANT R17, desc[UR6][R18.64+-0x8] ;  /* 0xfffff8061211c981 */ /* 0x000f62000c1e9900 */
[----:B------:R-:W-:-:S02]  /*01f0*/  ISETP.GE.U32.OR P3, PT, R6, R27, P1 ;  /* 0x0000001b0600720c */ /* 0x000fc40000f66470 */
[C---:B------:R-:W-:Y:S01]  /*0200*/  ISETP.EQ.OR P0, PT, R21.reuse, RZ, !P0 ;  /* 0x000000ff1500720c */ /* 0x040fe20004702670 */
[----:B------:R-:W-:Y:S01]  /*0210*/  IMAD.IADD R27, R0, 0x1, -R27 ;  /* 0x00000001001b7824 */ /* 0x000fe200078e0a1b */
[C---:B------:R-:W-:Y:S02]  /*0220*/  ISETP.NE.AND P2, PT, R21.reuse, RZ, PT ;  /* 0x000000ff1500720c */ /* 0x040fe40003f45270 */
[----:B------:R-:W-:Y:S01]  /*0230*/  ISETP.EQ.OR P1, PT, R21, RZ, P1 ;  /* 0x000000ff1500720c */ /* 0x000fe20000f22670 */
[----:B------:R-:W-:-:S06]  /*0240*/  IMAD.WIDE R26, R27, 0x8, R8 ;  /* 0x000000081b1a7825 */ /* 0x000fcc00078e0208 */
[----:B------:R3:W5:Y:S04]  /*0250*/  @!P3 LDG.E.CONSTANT R7, desc[UR6][R18.64+0x8] ;  /* 0x000008061207b981 */ /* 0x000768000c1e9900 */
[----:B------:R-:W5:Y:S04]  /*0260*/  @!P0 LDG.E.CONSTANT R13, desc[UR6][R26.64+-0x4] ;  /* 0xfffffc061a0d8981 */ /* 0x000f68000c1e9900 */
[----:B------:R-:W5:Y:S04]  /*0270*/  @P2 LDG.E.U8.CONSTANT R8, desc[UR6][R26.64+0x7] ;  /* 0x000007061a082981 */ /* 0x000f68000c1e9100 */
[----:B------:R0:W5:Y:S01]  /*0280*/  @!P1 LDG.E.U8.CONSTANT R9, desc[UR6][R26.64+0xf] ;  /* 0x00000f061a099981 */ /* 0x000162000c1e9100 */
[----:B------:R-:W-:-:S02]  /*0290*/  IMAD.MOV.U32 R22, RZ, RZ, RZ ;  /* 0x000000ffff167224 */ /* 0x000fc400078e00ff */
[----:B------:R-:W-:Y:S01]  /*02a0*/  IMAD.MOV.U32 R25, RZ, RZ, RZ ;  /* 0x000000ffff197224 */ /* 0x000fe200078e00ff */
[----:B------:R-:W-:Y:S01]  /*02b0*/  UMOV UR4, URZ ;  /* 0x000000ff00047c82 */ /* 0x000fe20008000000 */
[----:B------:R-:W-:Y:S01]  /*02c0*/  UMOV UR5, URZ ;  /* 0x000000ff00057c82 */ /* 0x000fe20008000000 */
[----:B--2---:R-:W-:Y:S02]  /*02d0*/  SHF.R.U32.HI R12, RZ, 0x7, R15 ;  /* 0x00000007ff0c7819 */ /* 0x004fe4000001160f */
[----:B---3--:R-:W-:Y:S02]  /*02e0*/  SHF.L.U64.HI R19, R2, 0x1, R3 ;  /* 0x0000000102137819 */ /* 0x008fe40000010203 */
[----:B------:R-:W-:-:S04]  /*02f0*/  LOP3.LUT R12, R12, 0x1010101, RZ, 0xc0, !PT ;  /* 0x010101010c0c7812 */ /* 0x000fc800078ec0ff */
[----:B------:R-:W-:Y:S01]  /*0300*/  LOP3.LUT R12, R12, 0xfefefefe, R19, 0xf8, !PT ;  /* 0xfefefefe0c0c7812 */ /* 0x000fe200078ef813 */
[----:B----4-:R-:W-:Y:S01]  /*0310*/  IMAD.SHL.U32 R19, R4, 0x80, RZ ;  /* 0x0000008004137824 */ /* 0x010fe200078e00ff */
[--C-:B------:R-:W-:Y:S01]  /*0320*/  SHF.R.U64 R10, R14, 0xf, R15.reuse ;  /* 0x0000000f0e0a7819 */ /* 0x100fe2000000120f */
[----:B-----5:R-:W-:Y:S01]  /*0330*/  @!P5 IMAD.SHL.U32 R22, R16, 0x1000000, RZ ;  /* 0x010000001016d824 */ /* 0x020fe200078e00ff */
[C-C-:B------:R-:W-:Y:S01]  /*0340*/  SHF.L.U64.HI R20, R14.reuse, 0x8, R15.reuse ;  /* 0x000000080e147819 */ /* 0x140fe2000001020f */
[C---:B------:R-:W-:Y:S01]  /*0350*/  IMAD.SHL.U32 R18, R14.reuse, 0x100, RZ ;  /* 0x000001000e127824 */ /* 0x040fe200078e00ff */
[--C-:B------:R-:W-:Y:S02]  /*0360*/  SHF.R.U32.HI R11, RZ, 0xf, R15.reuse ;  /* 0x0000000fff0b7819 */ /* 0x100fe4000001160f */
[----:B------:R-:W-:Y:S01]  /*0370*/  SHF.R.U64 R6, R14, 0x7, R15 ;  /* 0x000000070e067819 */ /* 0x000fe2000000120f */
[----:B------:R-:W-:Y:S01]  /*0380*/  @!P4 IMAD.SHL.U32 R25, R17, 0x1000000, RZ ;  /* 0x010000001119c824 */ /* 0x000fe200078e00ff */
[--C-:B------:R-:W-:Y:S01]  /*0390*/  SHF.L.U64.HI R15, R2, 0x8, R3.reuse ;  /* 0x00000008020f7819 */ /* 0x100fe20000010203 */
[----:B------:R-:W-:Y:S01]  /*03a0*/  IMAD.SHL.U32 R17, R4, 0x8000, RZ ;  /* 0x0000800004117824 */ /* 0x000fe200078e00ff */
[----:B------:R-:W-:-:S02]  /*03b0*/  SHF.R.U64 R14, R2, 0x1, R3 ;  /* 0x00000001020e7819 */ /* 0x000fc40000001203 */
[----:B------:R-:W-:Y:S02]  /*03c0*/  LOP3.LUT R19, R19, 0x80808080, RZ, 0xc0, !PT ;  /* 0x8080808013137812 */ /* 0x000fe400078ec0ff */
[C-C-:B------:R-:W-:Y:S02]  /*03d0*/  SHF.R.U64 R23, R4.reuse, 0x8, R5.reuse ;  /* 0x0000000804177819 */ /* 0x140fe40000001205 */
[C-C-:B------:R-:W-:Y:S02]  /*03e0*/  SHF.L.U64.HI R16, R4.reuse, 0xf, R5.reuse ;  /* 0x0000000f04107819 */ /* 0x140fe40000010205 */
[----:B------:R-:W-:Y:S02]  /*03f0*/  SHF.L.U64.HI R4, R4, 0x7, R5 ;  /* 0x0000000704047819 */ /* 0x000fe40000010205 */
[----:B------:R-:W-:Y:S02]  /*0400*/  LOP3.LUT R15, R22, R15, RZ, 0xfc, !PT ;  /* 0x0000000f160f7212 */ /* 0x000fe400078efcff */
[----:B------:R-:W-:-:S02]  /*0410*/  LOP3.LUT R19, R19, 0x7f7f7f7f, R14, 0xf8, !PT ;  /* 0x7f7f7f7f13137812 */ /* 0x000fc400078ef80e */
[----:B------:R-:W-:Y:S01]  /*0420*/  LOP3.LUT R14, R25, R20, RZ, 0xfc, !PT ;  /* 0x00000014190e7212 */ /* 0x000fe200078efcff */
[----:B------:R-:W-:Y:S01]  /*0430*/  IMAD.SHL.U32 R22, R2, 0x100, RZ ;  /* 0x0000010002167824 */ /* 0x000fe200078e00ff */
[----:B------:R-:W-:Y:S02]  /*0440*/  SHF.R.U32.HI R21, RZ, 0x8, R5 ;  /* 0x00000008ff157819 */ /* 0x000fe40000011605 */
[----:B------:R-:W-:Y:S02]  /*0450*/  LOP3.LUT R20, R4, 0x80808080, RZ, 0xc0, !PT ;  /* 0x8080808004147812 */ /* 0x000fe400078ec0ff */
[----:B------:R-:W-:Y:S02]  /*0460*/  LOP3.LUT R4, R16, 0x80808080, RZ, 0xc0, !PT ;  /* 0x8080808010047812 */ /* 0x000fe400078ec0ff */
[----:B------:R-:W-:Y:S02]  /*0470*/  SHF.R.U32.HI R5, RZ, 0x1, R15 ;  /* 0x00000001ff057819 */ /* 0x000fe4000001160f */
[----:B0-----:R-:W-:-:S02]  /*0480*/  LOP3.LUT R27, R18, UR4, RZ, 0xfc, !PT ;  /* 0x00000004121b7c12 */ /* 0x001fc4000f8efcff */
[----:B------:R-:W-:Y:S02]  /*0490*/  SHF.R.U32.HI R25, RZ, 0x1, R3 ;  /* 0x00000001ff197819 */ /* 0x000fe40000011603 */
[----:B------:R-:W-:Y:S02]  /*04a0*/  LOP3.LUT R4, R4, 0x7f7f7f7f, R5, 0xf8, !PT ;  /* 0x7f7f7f7f04047812 */ /* 0x000fe400078ef805 */
[----:B------:R-:W-:Y:S02]  /*04b0*/  LOP3.LUT R16, R22, UR5, RZ, 0xfc, !PT ;  /* 0x0000000516107c12 */ /* 0x000fe4000f8efcff */
[----:B------:R-:W-:Y:S02]  /*04c0*/  SHF.R.U64 R5, R27, 0x7, R14 ;  /* 0x000000071b057819 */ /* 0x000fe4000000120e */
[----:B------:R-:W-:Y:S02]  /*04d0*/  LOP3.LUT R18, R20, 0x7f7f7f7f, R25, 0xf8, !PT ;  /* 0x7f7f7f7f14127812 */ /* 0x000fe400078ef819 */
[----:B------:R-:W-:-:S02]  /*04e0*/  LOP3.LUT R24, R17, 0x80808000, RZ, 0xc0, !PT ;  /* 0x8080800011187812 */ /* 0x000fc400078ec0ff */
[----:B------:R-:W-:Y:S02]  /*04f0*/  SHF.R.U32.HI R22, RZ, 0x7, R14 ;  /* 0x00000007ff167819 */ /* 0x000fe4000001160e */
[--C-:B------:R-:W-:Y:S02]  /*0500*/  SHF.R.U64 R25, R16, 0x1, R15.reuse ;  /* 0x0000000110197819 */ /* 0x100fe4000000120f */
[----:B------:R-:W-:Y:S01]  /*0510*/  LOP3.LUT R17, R5, 0x1010100, RZ, 0xc0, !PT ;  /* 0x0101010005117812 */ /* 0x000fe200078ec0ff */
[----:B------:R-:W-:Y:S01]  /*0520*/  IMAD.MOV.U32 R5, RZ, RZ, RZ ;  /* 0x000000ffff057224 */ /* 0x000fe200078e00ff */
[----:B------:R-:W-:Y:S01]  /*0530*/  LOP3.LUT R22, R22, 0x1010101, RZ, 0xc0, !PT ;  /* 0x0101010116167812 */ /* 0x000fe200078ec0ff */
[----:B------:R-:W-:Y:S01]  /*0540*/  @!P3 IMAD.U32 R5, R7, -0x80000000, RZ ;  /* 0x800000000705b824 */ /* 0x000fe200078e00ff */
[C---:B------:R-:W-:Y:S01]  /*0550*/  SHF.L.U64.HI R7, R16.reuse, 0x1, R15 ;  /* 0x0000000110077819 */ /* 0x040fe2000001020f */
[----:B------:R-:W-:Y:S01]  /*0560*/  IMAD.SHL.U32 R20, R16, 0x2, RZ ;  /* 0x0000000210147824 */ /* 0x000fe200078e00ff */
[----:B------:R-:W-:-:S02]  /*0570*/  LOP3.LUT R24, R24, 0x7f7f7f00, R25, 0xf8, !PT ;  /* 0x7f7f7f0018187812 */ /* 0x000fc400078ef819 */
[----:B------:R-:W-:Y:S02]  /*0580*/  LOP3.LUT R22, R22, 0xfefefefe, R7, 0xf8, !PT ;  /* 0xfefefefe16167812 */ /* 0x000fe400078ef807 */
[----:B------:R-:W-:Y:S02]  /*0590*/  LOP3.LUT R4, R4, R5, RZ, 0xfc, !PT ;  /* 0x0000000504047212 */ /* 0x000fe400078efcff */
[----:B------:R-:W-:Y:S01]  /*05a0*/  LOP3.LUT R17, R17, 0xfefefe00, R20, 0xf8, !PT ;  /* 0xfefefe0011117812 */ /* 0x000fe200078ef814 */
[----:B------:R-:W-:Y:S01]  /*05b0*/  IMAD.MOV.U32 R20, RZ, RZ, RZ ;  /* 0x000000ffff147224 */ /* 0x000fe200078e00ff */
[----:B------:R-:W-:Y:S02]  /*05c0*/  LOP3.LUT R24, R24, UR4, RZ, 0xfc, !PT ;  /* 0x0000000418187c12 */ /* 0x000fe4000f8efcff */
[----:B------:R-:W-:Y:S02]  /*05d0*/  @!P0 SHF.R.U32.HI R20, RZ, 0x1f, R13 ;  /* 0x0000001fff148819 */ /* 0x000fe4000001160d */
[----:B------:R-:W-:-:S02]  /*05e0*/  LOP3.LUT R13, R4, R22, R15, 0x96, !PT ;  /* 0x00000016040d7212 */ /* 0x000fc400078e960f */
[----:B------:R-:W-:Y:S02]  /*05f0*/  LOP3.LUT R14, R24, R17, R16, 0x96, !PT ;  /* 0x00000011180e7212 */ /* 0x000fe400078e9610 */
[----:B------:R-:W-:Y:S02]  /*0600*/  LOP3.LUT R15, R22, R15, R4, 0xe8, !PT ;  /* 0x0000000f160f7212 */ /* 0x000fe400078ee804 */
[----:B------:R-:W-:Y:S02]  /*0610*/  CS2R R4, SRZ ;  /* 0x0000000000047805 */ /* 0x000fe4000001ff00 */
[----:B------:R-:W-:Y:S01]  /*0620*/  LOP3.LUT R16, R17, R16, R24, 0xe8, !PT ;  /* 0x0000001011107212 */ /* 0x000fe200078ee818 */
[----:B------:R-:W-:Y:S01]  /*0630*/  @P2 IMAD.MOV.U32 R4, RZ, RZ, R8 ;  /* 0x000000ffff042224 */ /* 0x000fe200078e0008 */
[----:B------:R-:W-:Y:S02]  /*0640*/  LOP3.LUT R17, R6, 0x1010101, RZ, 0xc0, !PT ;  /* 0x0101010106117812 */ /* 0x000fe400078ec0ff */
[----:B------:R-:W-:Y:S01]  /*0650*/  CS2R R6, SRZ ;  /* 0x0000000000067805 */ /* 0x000fe2000001ff00 */
[----:B------:R-:W-:Y:S01]  /*0660*/  @P2 IMAD.MOV.U32 R5, RZ, RZ, RZ ;  /* 0x000000ffff052224 */ /* 0x000fe200078e00ff */
[C---:B------:R-:W-:Y:S01]  /*0670*/  SHF.R.U64 R25, R2.reuse, 0x8, R3 ;  /* 0x0000000802197819 */ /* 0x040fe20000001203 */
[----:B------:R-:W-:Y:S01]  /*0680*/  @!P1 IMAD.MOV.U32 R6, RZ, RZ, R9 ;  /* 0x000000ffff069224 */ /* 0x000fe200078e0009 */
[----:B------:R-:W-:Y:S01]  /*0690*/  SHF.R.U32.HI R27, RZ, 0x8, R3 ;  /* 0x00000008ff1b7819 */ /* 0x000fe20000011603 */
[----:B------:R-:W-:Y:S01]  /*06a0*/  IMAD.SHL.U32 R22, R2, 0x2, RZ ;  /* 0x0000000202167824 */ /* 0x000fe200078e00ff */
[----:B------:R-:W-:Y:S01]  /*06b0*/  LOP3.LUT R4, R4, R25, RZ, 0xfc, !PT ;  /* 0x0000001904047212 */ /* 0x000fe200078efcff */
[----:B------:R-:W-:Y:S01]  /*06c0*/  @!P1 IMAD.MOV.U32 R7, RZ, RZ, RZ ;  /* 0x000000ffff079224 */ /* 0x000fe200078e00ff */
[----:B------:R-:W-:-:S02]  /*06d0*/  LOP3.LUT R5, R5, R27, RZ, 0xfc, !PT ;  /* 0x0000001b05057212 */ /* 0x000fc400078efcff */
[----:B------:R-:W-:Y:S02]  /*06e0*/  LOP3.LUT R23, R6, R23, RZ, 0xfc, !PT ;  /* 0x0000001706177212 */ /* 0x000fe400078efcff */
[----:B------:R-:W-:Y:S02]  /*06f0*/  LOP3.LUT R17, R17, 0xfefefefe, R22, 0xf8, !PT ;  /* 0xfefefefe11117812 */ /* 0x000fe400078ef816 */
[----:B------:R-:W-:Y:S02]  /*0700*/  LOP3.LUT R11, R11, 0x10101, RZ, 0xc0, !PT ;  /* 0x000101010b0b7812 */ /* 0x000fe400078ec0ff */
[C---:B------:R-:W-:Y:S02]  /*0710*/  SHF.L.U64.HI R6, R4.reuse, 0x1, R5 ;  /* 0x0000000104067819 */ /* 0x040fe40000010205 */
[----:B------:R-:W-:Y:S01]  /*0720*/  LOP3.LUT R22, R7, R21, RZ, 0xfc, !PT ;  /* 0x0000001507167212 */ /* 0x000fe200078efcff */
[----:B------:R-:W-:Y:S01]  /*0730*/  IMAD.SHL.U32 R8, R23, 0x80, RZ ;  /* 0x0000008017087824 */ /* 0x000fe200078e00ff */
[----:B------:R-:W-:Y:S01]  /*0740*/  LOP3.LUT R21, R11, 0xfefefe, R6, 0xf8, !PT ;  /* 0x00fefefe0b157812 */ /* 0x000fe200078ef806 */
[----:B------:R-:W-:Y:S01]  /*0750*/  IMAD.SHL.U32 R9, R4, 0x2, RZ ;  /* 0x0000000204097824 */ /* 0x000fe200078e00ff */
[----:B------:R-:W-:-:S02]  /*0760*/  SHF.L.U64.HI R11, R23, 0x7, R22 ;  /* 0x00000007170b7819 */ /* 0x000fc40000010216 */
[----:B------:R-:W-:Y:S02]  /*0770*/  LOP3.LUT R10, R10, 0x1010101, RZ, 0xc0, !PT ;  /* 0x010101010a0a7812 */ /* 0x000fe400078ec0ff */
[----:B------:R-:W-:Y:S02]  /*0780*/  LOP3.LUT R6, R8, 0x80808080, RZ, 0xc0, !PT ;  /* 0x8080808008067812 */ /* 0x000fe400078ec0ff */
[----:B------:R-:W-:Y:S02]  /*0790*/  SHF.R.U32.HI R8, RZ, 0x1, R5 ;  /* 0x00000001ff087819 */ /* 0x000fe40000011605 */
[----:B------:R-:W-:Y:S02]  /*07a0*/  LOP3.LUT R11, R11, 0x808080, RZ, 0xc0, !PT ;  /* 0x008080800b0b7812 */ /* 0x000fe400078ec0ff */
[----:B------:R-:W-:Y:S02]  /*07b0*/  LOP3.LUT R7, R10, 0xfefefefe, R9, 0xf8, !PT ;  /* 0xfefefefe0a077812 */ /* 0x000fe400078ef809 */
[----:B------:R-:W-:-:S02]  /*07c0*/  SHF.R.U64 R9, R4, 0x1, R5 ;  /* 0x0000000104097819 */ /* 0x000fc40000001205 */
[----:B------:R-:W-:Y:S02]  /*07d0*/  LOP3.LUT R11, R11, 0x7f7f7f, R8, 0xf8, !PT ;  /* 0x007f7f7f0b0b7812 */ /* 0x000fe400078ef808 */
[----:B------:R-:W-:Y:S02]  /*07e0*/  LOP3.LUT R7, R7, R20, RZ, 0xfc, !PT ;  /* 0x0000001407077212 */ /* 0x000fe400078efcff */
[----:B------:R-:W-:Y:S02]  /*07f0*/  LOP3.LUT R21, R21, UR4, RZ, 0xfc, !PT ;  /* 0x0000000415157c12 */ /* 0x000fe4000f8efcff */
[----:B------:R-:W-:Y:S02]  /*0800*/  LOP3.LUT R20, R6, 0x7f7f7f7f, R9, 0xf8, !PT ;  /* 0x7f7f7f7f06147812 */ /* 0x000fe400078ef809 */
[CCC-:B------:R-:W-:Y:S02]  /*0810*/  LOP3.LUT R9, R11.reuse, R18.reuse, R5.reuse, 0x96, !PT ;  /* 0x000000120b097212 */ /* 0x1c0fe400078e9605 */
[----:B------:R-:W-:-:S02]  /*0820*/  LOP3.LUT R11, R11, R18, R5, 0xe8, !PT ;  /* 0x000000120b0b7212 */ /* 0x000fc400078ee805 */
[CCC-:B------:R-:W-:Y:S02]  /*0830*/  LOP3.LUT R5, R13.reuse, R21.reuse, R12.reuse, 0xf6, !PT ;  /* 0x000000150d057212 */ /* 0x1c0fe400078ef60c */
[----:B------:R-:W-:Y:S02]  /*0840*/  LOP3.LUT R6, R13, R21, R12, 0x60, !PT ;  /* 0x000000150d067212 */ /* 0x000fe400078e600c */
[CCC-:B------:R-:W-:Y:S02]  /*0850*/  LOP3.LUT R8, R20.reuse, R19.reuse, R4.reuse, 0x96, !PT ;  /* 0x0000001314087212 */ /* 0x1c0fe400078e9604 */
[----:B------:R-:W-:Y:S02]  /*0860*/  LOP3.LUT R20, R20, R19, R4, 0xe8, !PT ;  /* 0x0000001314147212 */ /* 0x000fe400078ee804 */
[----:B------:R-:W-:Y:S02]  /*0870*/  LOP3.LUT R6, R6, R5, R9, 0xf8, !PT ;  /* 0x0000000506067212 */ /* 0x000fe400078ef809 */
[----:B------:R-:W0:Y:S01]  /*0880*/  LDC.64 R4, c[0x0][0x388] ;  /* 0x0000e200ff047b82 */ /* 0x000e220000000a00 */
[----:B------:R-:W-:-:S02]  /*0890*/  LOP3.LUT R18, R15, R21, R12, 0xf8, !PT ;  /* 0x000000150f127212 */ /* 0x000fc400078ef80c */
[-CC-:B------:R-:W-:Y:S02]  /*08a0*/  LOP3.LUT R19, R15, R21.reuse, R12.reuse, 0x80, !PT ;  /* 0x000000150f137212 */ /* 0x180fe400078e800c */
[-CC-:B------:R-:W-:Y:S02]  /*08b0*/  LOP3.LUT R10, R9, R21.reuse, R12.reuse, 0x96, !PT ;  /* 0x00000015090a7212 */ /* 0x180fe400078e960c */
[----:B------:R-:W-:Y:S02]  /*08c0*/  LOP3.LUT R12, R11, R21, R12, 0x78, !PT ;  /* 0x000000150b0c7212 */ /* 0x000fe400078e780c */
[CCC-:B------:R-:W-:Y:S02]  /*08d0*/  LOP3.LUT R24, R14.reuse, R7.reuse, R17.reuse, 0xf6, !PT ;  /* 0x000000070e187212 */ /* 0x1c0fe400078ef611 */
[-CC-:B------:R-:W-:Y:S02]  /*08e0*/  LOP3.LUT R23, R14, R7.reuse, R17.reuse, 0x60, !PT ;  /* 0x000000070e177212 */ /* 0x180fe400078e6011 */
[----:B------:R-:W-:-:S02]  /*08f0*/  LOP3.LUT R22, R16, R7, R17, 0xf8, !PT ;  /* 0x0000000710167212 */ /* 0x000fc400078ef811 */
[-CC-:B------:R-:W-:Y:S02]  /*0900*/  LOP3.LUT R21, R16, R7.reuse, R17.reuse, 0x80, !PT ;  /* 0x0000000710157212 */ /* 0x180fe400078e8011 */
[-CC-:B------:R-:W-:Y:S02]  /*0910*/  LOP3.LUT R9, R8, R7.reuse, R17.reuse, 0x96, !PT ;  /* 0x0000000708097212 */ /* 0x180fe400078e9611 */
[----:B------:R-:W-:Y:S02]  /*0920*/  LOP3.LUT R17, R20, R7, R17, 0x78, !PT ;  /* 0x0000000714117212 */ /* 0x000fe400078e7811 */
[----:B------:R-:W-:Y:S02]  /*0930*/  LOP3.LUT R19, R19, R18, R11, 0xf8, !PT ;  /* 0x0000001213137212 */ /* 0x000fe400078ef80b */
[----:B------:R-:W-:Y:S02]  /*0940*/  LOP3.LUT R11, R23, R24, R8, 0xf8, !PT ;  /* 0x00000018170b7212 */ /* 0x000fe400078ef808 */
[----:B------:R-:W-:-:S02]  /*0950*/  LOP3.LUT R7, R21, R22, R20, 0xf8, !PT ;  /* 0x0000001615077212 */ /* 0x000fc400078ef814 */
[----:B------:R-:W-:Y:S02]  /*0960*/  LOP3.LUT R16, R17, R16, RZ, 0x3c, !PT ;  /* 0x0000001011107212 */ /* 0x000fe400078e3cff */
[----:B------:R-:W-:Y:S02]  /*0970*/  LOP3.LUT R12, R12, R15, RZ, 0x3c, !PT ;  /* 0x0000000f0c0c7212 */ /* 0x000fe400078e3cff */
[----:B------:R-:W-:Y:S02]  /*0980*/  LOP3.LUT R14, R9, R14, RZ, 0x3c, !PT ;  /* 0x0000000e090e7212 */ /* 0x000fe400078e3cff */
[----:B------:R-:W-:Y:S02]  /*0990*/  LOP3.LUT R10, R10, R13, RZ, 0x3c, !PT ;  /* 0x0000000d0a0a7212 */ /* 0x000fe400078e3cff */
[----:B------:R-:W-:Y:S02]  /*09a0*/  LOP3.LUT R7, R7, R11, R16, 0xf8, !PT ;  /* 0x0000000b07077212 */ /* 0x000fe400078ef810 */
[----:B------:R-:W-:-:S02]  /*09b0*/  LOP3.LUT R9, R19, R6, R12, 0xf8, !PT ;  /* 0x0000000613097212 */ /* 0x000fc400078ef80c */
[----:B------:R-:W-:Y:S02]  /*09c0*/  LOP3.LUT R2, R14, R7, R2, 0x32, !PT ;  /* 0x000000070e027212 */ /* 0x000fe400078e3202 */
[----:B------:R-:W-:Y:S01]  /*09d0*/  LOP3.LUT R3, R10, R9, R3, 0x32, !PT ;  /* 0x000000090a037212 */ /* 0x000fe200078e3203 */
[----:B0-----:R-:W-:Y:S01]  /*09e0*/  IMAD.WIDE R4, R0, 0x8, R4 ;  /* 0x0000000800047825 */ /* 0x001fe200078e0204 */
[----:B------:R-:W-:Y:S02]  /*09f0*/  LOP3.LUT R2, R2, R11, R16, 0x60, !PT ;  /* 0x0000000b02027212 */ /* 0x000fe400078e6010 */
[----:B------:R-:W-:-:S05]  /*0a00*/  LOP3.LUT R3, R3, R6, R12, 0x60, !PT ;  /* 0x0000000603037212 */ /* 0x000fca00078e600c */
[----:B------:R-:W-:Y:S01]  /*0a10*/  STG.E.64 desc[UR6][R4.64], R2 ;  /* 0x0000000204007986 */ /* 0x000fe2000c101b06 */
[----:B------:R-:W-:Y:S05]  /*0a20*/  EXIT ;  /* 0x000000000000794d */ /* 0x000fea0003800000 */
.L_x_0:
[----:B------:R-:W-:-:S00]  /*0a30*/  BRA `(.L_x_0) ;  /* 0xfffffffc00fc7947 */ /* 0x000fc0000383ffff */
[----:B------:R-:W-:-:S00]  /*0a40*/  NOP ;  /* 0x0000000000007918 */ /* 0x000fc00000000000 */
        /* <DEDUP_REMOVED lines=11> */
.L_x_1:


//--------------------- .nv.shared.reserved.0     --------------------------
	.section	.nv.shared.reserved.0,"aw",@nobits
	.weak		__nv_reservedSMEM_offset_0_alias
	.size		__nv_reservedSMEM_offset_0_alias, 0, 64
	.other		__nv_reservedSMEM_offset_0_alias,@"STO_CUDA_RESERVED_SHARED STV_DEFAULT"
__nv_reservedSMEM_offset_0_alias:
	.zero		0
	.zero		64


//--------------------- .nv.constant0._Z24game_of_life_step_kernelPKmPmi --------------------------
	.section	.nv.constant0._Z24game_of_life_step_kernelPKmPmi,"a",@progbits
	.sectionflags	@""
	.align	4
.nv.constant0._Z24game_of_life_step_kernelPKmPmi:
	.zero		916


//--------------------- SYMBOLS --------------------------

	.type		.nv.reservedSmem.offset0,@object
	.size		.nv.reservedSmem.offset0,0x4
